//
// Generated by NVIDIA NVVM Compiler
//
// Compiler Build ID: CL-36424714
// Cuda compilation tools, release 13.0, V13.0.88
// Based on NVVM 20.0.0
//

.version 9.0
.target sm_100
.address_size 64

	// .globl	_Z14distanceKerneliP8Particlef
.global .align 4 .b8 precalc_xorwow_matrix[102400];
.global .align 4 .b8 precalc_xorwow_offset_matrix[102400];
.global .align 4 .b8 mrg32k3aM1[2304];
.global .align 4 .b8 mrg32k3aM2[2304];
.global .align 4 .b8 mrg32k3aM1SubSeq[2016];
.global .align 4 .b8 mrg32k3aM2SubSeq[2016];
.global .align 4 .b8 mrg32k3aM1Seq[2304];
.global .align 4 .b8 mrg32k3aM2Seq[2304];
.const .align 8 .b8 __cr_lgamma_table[72];

.visible .entry _Z14distanceKerneliP8Particlef(
	.param .u32 _Z14distanceKerneliP8Particlef_param_0,
	.param .u64 .ptr .align 1 _Z14distanceKerneliP8Particlef_param_1,
	.param .f32 _Z14distanceKerneliP8Particlef_param_2
)
{
	.reg .pred 	%p<2>;
	.reg .b32 	%r<6>;
	.reg .b32 	%f<18>;
	.reg .b64 	%rd<5>;
	.reg .b64 	%fd<13>;

	ld.param.u32 	%r2, [_Z14distanceKerneliP8Particlef_param_0];
	ld.param.u64 	%rd1, [_Z14distanceKerneliP8Particlef_param_1];
	ld.param.f32 	%f1, [_Z14distanceKerneliP8Particlef_param_2];
	mov.u32 	%r3, %ctaid.x;
	mov.u32 	%r4, %ntid.x;
	mov.u32 	%r5, %tid.x;
	mad.lo.s32 	%r1, %r3, %r4, %r5;
	setp.ge.s32 	%p1, %r1, %r2;
	@%p1 bra 	$L__BB0_2;
	cvta.to.global.u64 	%rd2, %rd1;
	mul.wide.s32 	%rd3, %r1, 24;
	add.s64 	%rd4, %rd2, %rd3;
	ld.global.f32 	%f2, [%rd4+12];
	cvt.f64.f32 	%fd1, %f2;
	mul.f64 	%fd2, %fd1, 0d400E7AE147AE147B;
	mov.f32 	%f3, 0f3F800000;
	sub.f32 	%f4, %f3, %f2;
	cvt.f64.f32 	%fd3, %f4;
	mul.f64 	%fd4, %fd2, %fd3;
	cvt.rn.f32.f64 	%f5, %fd4;
	st.global.f32 	[%rd4+12], %f5;
	ld.global.f32 	%f6, [%rd4+16];
	cvt.f64.f32 	%fd5, %f6;
	mul.f64 	%fd6, %fd5, 0d400E7AE147AE147B;
	sub.f32 	%f7, %f3, %f6;
	cvt.f64.f32 	%fd7, %f7;
	mul.f64 	%fd8, %fd6, %fd7;
	cvt.rn.f32.f64 	%f8, %fd8;
	st.global.f32 	[%rd4+16], %f8;
	ld.global.f32 	%f9, [%rd4+20];
	cvt.f64.f32 	%fd9, %f9;
	mul.f64 	%fd10, %fd9, 0d400E7AE147AE147B;
	sub.f32 	%f10, %f3, %f9;
	cvt.f64.f32 	%fd11, %f10;
	mul.f64 	%fd12, %fd10, %fd11;
	cvt.rn.f32.f64 	%f11, %fd12;
	st.global.f32 	[%rd4+20], %f11;
	ld.global.f32 	%f12, [%rd4];
	fma.rn.f32 	%f13, %f1, %f5, %f12;
	st.global.f32 	[%rd4], %f13;
	ld.global.f32 	%f14, [%rd4+4];
	fma.rn.f32 	%f15, %f1, %f8, %f14;
	st.global.f32 	[%rd4+4], %f15;
	ld.global.f32 	%f16, [%rd4+8];
	fma.rn.f32 	%f17, %f1, %f11, %f16;
	st.global.f32 	[%rd4+8], %f17;
$L__BB0_2:
	ret;

}


// ===== COMPILED SASS (sm_100) =====

	.target	sm_100

	.elftype	@"ET_EXEC"


//--------------------- .note.nv.tkinfo           --------------------------
	.section	.note.nv.tkinfo,"",@"SHT_NOTE"
	.sectionflags	@"SHF_NOTE_NV_TKINFO"
	.tkinfo
        /*0018*/ 	.word	0x00000002
        /*0030*/ 	.string	""
        /*0030*/ 	.string	"ptxas"
        /*0030*/ 	.string	"Cuda compilation tools, release 13.0, V13.0.88"
        /*0030*/ 	.string	"Build cuda_13.0.r13.0/compiler.36424714_0"
        /*0030*/ 	.string	"-arch sm_100 -m 64 "



//--------------------- .note.nv.cuinfo           --------------------------
	.section	.note.nv.cuinfo,"",@"SHT_NOTE"
	.sectionflags	@"SHF_NOTE_NV_CUINFO"
        /*0018*/ 	.short	0x0002
        /*001a*/ 	.short	0x0064
        /*001c*/ 	.short	0x0082
	.zero		2


//--------------------- .nv.info                  --------------------------
	.section	.nv.info,"",@"SHT_CUDA_INFO"
	.align	4


	//----- nvinfo : EIATTR_REGCOUNT
	.align		4
        /*0000*/ 	.byte	0x04, 0x2f
        /*0002*/ 	.short	(.L_10 - .L_9)
	.align		4
.L_9:
        /*0004*/ 	.word	index@(_Z14distanceKerneliP8Particlef)
        /*0008*/ 	.word	0x0000001a


	//----- nvinfo : EIATTR_FRAME_SIZE
	.align		4
.L_10:
        /*000c*/ 	.byte	0x04, 0x11
        /*000e*/ 	.short	(.L_12 - .L_11)
	.align		4
.L_11:
        /*0010*/ 	.word	index@(_Z14distanceKerneliP8Particlef)
        /*0014*/ 	.word	0x00000000


	//----- nvinfo : EIATTR_MIN_STACK_SIZE
	.align		4
.L_12:
        /*0018*/ 	.byte	0x04, 0x12
        /*001a*/ 	.short	(.L_14 - .L_13)
	.align		4
.L_13:
        /*001c*/ 	.word	index@(_Z14distanceKerneliP8Particlef)
        /*0020*/ 	.word	0x00000000
.L_14:


//--------------------- .nv.compat                --------------------------
	.section	.nv.compat,"",@"SHT_CUDA_COMPAT_INFO"
	.align	4
        /*0000*/ 	.byte	0x02, 0x09, 0x00, 0x00, 0x02, 0x02, 0x01, 0x00, 0x02, 0x05, 0x05, 0x00, 0x03, 0x07, 0x01, 0x01
        /*0010*/ 	.byte	0x02, 0x03, 0x00, 0x00, 0x02, 0x06, 0x01, 0x00, 0x04, 0x0b, 0x08, 0x00, 0x01, 0x00, 0x00, 0x00
        /*0020*/ 	.byte	0x00, 0x00, 0x00, 0x00


//--------------------- .nv.info._Z14distanceKerneliP8Particlef --------------------------
	.section	.nv.info._Z14distanceKerneliP8Particlef,"",@"SHT_CUDA_INFO"
	.sectionflags	@""
	.align	4


	//----- nvinfo : EIATTR_CUDA_API_VERSION
	.align		4
        /*0000*/ 	.byte	0x04, 0x37
        /*0002*/ 	.short	(.L_16 - .L_15)
.L_15:
        /*0004*/ 	.word	0x00000082


	//----- nvinfo : EIATTR_KPARAM_INFO
	.align		4
.L_16:
        /*0008*/ 	.byte	0x04, 0x17
        /*000a*/ 	.short	(.L_18 - .L_17)
.L_17:
        /*000c*/ 	.word	0x00000000
        /*0010*/ 	.short	0x0002
        /*0012*/ 	.short	0x0010
        /*0014*/ 	.byte	0x00, 0xf0, 0x11, 0x00


	//----- nvinfo : EIATTR_KPARAM_INFO
	.align		4
.L_18:
        /*0018*/ 	.byte	0x04, 0x17
        /*001a*/ 	.short	(.L_20 - .L_19)
.L_19:
        /*001c*/ 	.word	0x00000000
        /*0020*/ 	.short	0x0001
        /*0022*/ 	.short	0x0008
        /*0024*/ 	.byte	0x00, 0xf5, 0x21, 0x00


	//----- nvinfo : EIATTR_KPARAM_INFO
	.align		4
.L_20:
        /*0028*/ 	.byte	0x04, 0x17
        /*002a*/ 	.short	(.L_22 - .L_21)
.L_21:
        /*002c*/ 	.word	0x00000000
        /*0030*/ 	.short	0x0000
        /*0032*/ 	.short	0x0000
        /*0034*/ 	.byte	0x00, 0xf0, 0x11, 0x00


	//----- nvinfo : EIATTR_SPARSE_MMA_MASK
	.align		4
.L_22:
        /*0038*/ 	.byte	0x03, 0x50
        /*003a*/ 	.short	0x0000


	//----- nvinfo : EIATTR_MAXREG_COUNT
	.align		4
        /*003c*/ 	.byte	0x03, 0x1b
        /*003e*/ 	.short	0x00ff


	//----- nvinfo : EIATTR_MERCURY_ISA_VERSION
	.align		4
        /*0040*/ 	.byte	0x03, 0x5f
        /*0042*/ 	.short	0x0101


	//----- nvinfo : EIATTR_VRC_CTA_INIT_COUNT
	.align		4
        /*0044*/ 	.byte	0x02, 0x4a
	.zero		1
	.zero		1


	//----- nvinfo : EIATTR_EXIT_INSTR_OFFSETS
	.align		4
        /*0048*/ 	.byte	0x04, 0x1c
        /*004a*/ 	.short	(.L_24 - .L_23)


	//   ....[0]....
.L_23:
        /*004c*/ 	.word	0x00000070


	//   ....[1]....
        /*0050*/ 	.word	0x000002f0


	//----- nvinfo : EIATTR_CBANK_PARAM_SIZE
	.align		4
.L_24:
        /*0054*/ 	.byte	0x03, 0x19
        /*0056*/ 	.short	0x0014


	//----- nvinfo : EIATTR_PARAM_CBANK
	.align		4
        /*0058*/ 	.byte	0x04, 0x0a
        /*005a*/ 	.short	(.L_26 - .L_25)
	.align		4
.L_25:
        /*005c*/ 	.word	index@(.nv.constant0._Z14distanceKerneliP8Particlef)
        /*0060*/ 	.short	0x0380
        /*0062*/ 	.short	0x0014


	//----- nvinfo : EIATTR_SW_WAR
	.align		4
.L_26:
        /*0064*/ 	.byte	0x04, 0x36
        /*0066*/ 	.short	(.L_28 - .L_27)
.L_27:
        /*0068*/ 	.word	0x00000008
.L_28:


//--------------------- .nv.callgraph             --------------------------
	.section	.nv.callgraph,"",@"SHT_CUDA_CALLGRAPH"
	.align	4
	.sectionentsize	8
	.align		4
        /*0000*/ 	.word	0x00000000
	.align		4
        /*0004*/ 	.word	0xffffffff
	.align		4
        /*0008*/ 	.word	0x00000000
	.align		4
        /*000c*/ 	.word	0xfffffffe
	.align		4
        /*0010*/ 	.word	0x00000000
	.align		4
        /*0014*/ 	.word	0xfffffffd
	.align		4
        /*0018*/ 	.word	0x00000000
	.align		4
        /*001c*/ 	.word	0xfffffffc


//--------------------- .nv.constant4             --------------------------
	.section	.nv.constant4,"a",@progbits
	.align	8
	.align		8
.nv.constant4:
        /*0000*/ 	.dword	precalc_xorwow_matrix
	.align		8
        /*0008*/ 	.dword	precalc_xorwow_offset_matrix
	.align		8
        /*0010*/ 	.dword	mrg32k3aM1
	.align		8
        /*0018*/ 	.dword	mrg32k3aM2
	.align		8
        /*0020*/ 	.dword	mrg32k3aM1SubSeq
	.align		8
        /*0028*/ 	.dword	mrg32k3aM2SubSeq
	.align		8
        /*0030*/ 	.dword	mrg32k3aM1Seq
	.align		8
        /*0038*/ 	.dword	mrg32k3aM2Seq


//--------------------- .nv.constant3             --------------------------
	.section	.nv.constant3,"a",@progbits
	.align	8
.nv.constant3:
	.type		__cr_lgamma_table,@object
	.size		__cr_lgamma_table,(.L_8 - __cr_lgamma_table)
__cr_lgamma_table:
        /*0000*/ 	.byte	0x00, 0x00, 0x00, 0x00, 0x00, 0x00, 0x00, 0x00, 0x00, 0x00, 0x00, 0x00, 0x00, 0x00, 0x00, 0x00
        /*0010*/ 	.byte	0xef, 0x39, 0xfa, 0xfe, 0x42, 0x2e, 0xe6, 0x3f, 0x02, 0x20, 0x2a, 0xfa, 0x0b, 0xab, 0xfc, 0x3f
        /*0020*/ 	.byte	0xf9, 0x2c, 0x92, 0x7c, 0xa7, 0x6c, 0x09, 0x40, 0xc9, 0x79, 0x44, 0x3c, 0x64, 0x26, 0x13, 0x40
        /*0030*/ 	.byte	0xca, 0x01, 0xcf, 0x3a, 0x27, 0x51, 0x1a, 0x40, 0x30, 0xcc, 0x2d, 0xf3, 0xe1, 0x0c, 0x21, 0x40
        /*0040*/ 	.byte	0x0d, 0xb7, 0xfc, 0x82, 0x8e, 0x35, 0x25, 0x40
.L_8:


//--------------------- .text._Z14distanceKerneliP8Particlef --------------------------
	.section	.text._Z14distanceKerneliP8Particlef,"ax",@progbits
	.align	128
        .global         _Z14distanceKerneliP8Particlef
        .type           _Z14distanceKerneliP8Particlef,@function
        .size           _Z14distanceKerneliP8Particlef,(.L_x_1 - _Z14distanceKerneliP8Particlef)
        .other          _Z14distanceKerneliP8Particlef,@"STO_CUDA_ENTRY STV_DEFAULT"
_Z14distanceKerneliP8Particlef:
.text._Z14distanceKerneliP8Particlef:
[----:B------:R-:W-:Y:S01]  /*0000*/  LDC R1, c[0x0][0x37c] ;  /* 0x0000df00ff017b82 */ /* 0x000fe20000000800 */
[----:B------:R-:W0:Y:S07]  /*0010*/  S2R R0, SR_TID.X ;  /* 0x0000000000007919 */ /* 0x000e2e0000002100 */
[----:B------:R-:W0:Y:S01]  /*0020*/  S2UR UR4, SR_CTAID.X ;  /* 0x00000000000479c3 */ /* 0x000e220000002500 */
[----:B------:R-:W1:Y:S07]  /*0030*/  LDCU UR5, c[0x0][0x380] ;  /* 0x00007000ff0577ac */ /* 0x000e6e0008000800 */
[----:B------:R-:W0:Y:S02]  /*0040*/  LDC R5, c[0x0][0x360] ;  /* 0x0000d800ff057b82 */ /* 0x000e240000000800 */
[----:B0-----:R-:W-:-:S05]  /*0050*/  IMAD R5, R5, UR4, R0 ;  /* 0x0000000405057c24 */ /* 0x001fca000f8e0200 */
[----:B-1----:R-:W-:-:S13]  /*0060*/  ISETP.GE.AND P0, PT, R5, UR5, PT ;  /* 0x0000000505007c0c */ /* 0x002fda000bf06270 */
[----:B------:R-:W-:Y:S05]  /*0070*/  @P0 EXIT ;  /* 0x000000000000094d */ /* 0x000fea0003800000 */
[----:B------:R-:W0:Y:S01]  /*0080*/  LDC.64 R2, c[0x0][0x388] ;  /* 0x0000e200ff027b82 */ /* 0x000e220000000a00 */
[----:B------:R-:W1:Y:S01]  /*0090*/  LDCU.64 UR4, c[0x0][0x358] ;  /* 0x00006b00ff0477ac */ /* 0x000e620008000a00 */
[----:B0-----:R-:W-:-:S05]  /*00a0*/  IMAD.WIDE R2, R5, 0x18, R2 ;  /* 0x0000001805027825 */ /* 0x001fca00078e0202 */
[----:B-1----:R-:W2:Y:S04]  /*00b0*/  LDG.E R20, desc[UR4][R2.64+0x10] ;  /* 0x0000100402147981 */ /* 0x002ea8000c1e1900 */
[----:B------:R-:W3:Y:S04]  /*00c0*/  LDG.E R18, desc[UR4][R2.64+0xc] ;  /* 0x00000c0402127981 */ /* 0x000ee8000c1e1900 */
[----:B------:R-:W4:Y:S04]  /*00d0*/  LDG.E R22, desc[UR4][R2.64+0x14] ;  /* 0x0000140402167981 */ /* 0x000f28000c1e1900 */
[----:B------:R-:W5:Y:S04]  /*00e0*/  LDG.E R0, desc[UR4][R2.64] ;  /* 0x0000000402007981 */ /* 0x000f68000c1e1900 */
[----:B------:R-:W5:Y:S04]  /*00f0*/  LDG.E R4, desc[UR4][R2.64+0x4] ;  /* 0x0000040402047981 */ /* 0x000f68000c1e1900 */
[----:B------:R-:W5:Y:S01]  /*0100*/  LDG.E R5, desc[UR4][R2.64+0x8] ;  /* 0x0000080402057981 */ /* 0x000f62000c1e1900 */
[----:B------:R-:W-:Y:S01]  /*0110*/  UMOV UR6, 0x47ae147b ;  /* 0x47ae147b00067882 */ /* 0x000fe20000000000 */
[----:B------:R-:W-:Y:S01]  /*0120*/  UMOV UR7, 0x400e7ae1 ;  /* 0x400e7ae100077882 */ /* 0x000fe20000000000 */
[----:B--2---:R-:W0:Y:S01]  /*0130*/  F2F.F64.F32 R8, R20 ;  /* 0x0000001400087310 */ /* 0x004e220000201800 */
[----:B------:R-:W-:Y:S01]  /*0140*/  FADD R21, -R20, 1 ;  /* 0x3f80000014157421 */ /* 0x000fe20000000100 */
[----:B---3--:R-:W-:-:S06]  /*0150*/  FADD R19, -R18, 1 ;  /* 0x3f80000012137421 */ /* 0x008fcc0000000100 */
[----:B------:R-:W1:Y:S01]  /*0160*/  F2F.F64.F32 R14, R18 ;  /* 0x00000012000e7310 */ /* 0x000e620000201800 */
[----:B----4-:R-:W-:-:S07]  /*0170*/  FADD R23, -R22, 1 ;  /* 0x3f80000016177421 */ /* 0x010fce0000000100 */
[----:B------:R-:W2:Y:S01]  /*0180*/  F2F.F64.F32 R6, R22 ;  /* 0x0000001600067310 */ /* 0x000ea20000201800 */
[----:B0-----:R-:W-:-:S07]  /*0190*/  DMUL R16, R8, UR6 ;  /* 0x0000000608107c28 */ /* 0x001fce0008000000 */
[----:B------:R-:W0:Y:S01]  /*01a0*/  F2F.F64.F32 R10, R19 ;  /* 0x00000013000a7310 */ /* 0x000e220000201800 */
[----:B-1----:R-:W-:-:S07]  /*01b0*/  DMUL R14, R14, UR6 ;  /* 0x000000060e0e7c28 */ /* 0x002fce0008000000 */
[----:B------:R-:W1:Y:S01]  /*01c0*/  F2F.F64.F32 R12, R21 ;  /* 0x00000015000c7310 */ /* 0x000e620000201800 */
[----:B--2---:R-:W-:Y:S01]  /*01d0*/  DMUL R6, R6, UR6 ;  /* 0x0000000606067c28 */ /* 0x004fe20008000000 */
[----:B------:R-:W5:Y:S06]  /*01e0*/  LDCU UR6, c[0x0][0x390] ;  /* 0x00007200ff0677ac */ /* 0x000f6c0008000800 */
[----:B------:R-:W2:Y:S01]  /*01f0*/  F2F.F64.F32 R8, R23 ;  /* 0x0000001700087310 */ /* 0x000ea20000201800 */
[----:B0-----:R-:W-:Y:S02]  /*0200*/  DMUL R10, R14, R10 ;  /* 0x0000000a0e0a7228 */ /* 0x001fe40000000000 */
[----:B-1----:R-:W-:-:S02]  /*0210*/  DMUL R12, R16, R12 ;  /* 0x0000000c100c7228 */ /* 0x002fc40000000000 */
[----:B--2---:R-:W-:-:S06]  /*0220*/  DMUL R6, R6, R8 ;  /* 0x0000000806067228 */ /* 0x004fcc0000000000 */
[----:B------:R-:W5:Y:S08]  /*0230*/  F2F.F32.F64 R11, R10 ;  /* 0x0000000a000b7310 */ /* 0x000f700000301000 */
[----:B------:R-:W0:Y:S08]  /*0240*/  F2F.F32.F64 R13, R12 ;  /* 0x0000000c000d7310 */ /* 0x000e300000301000 */
[----:B------:R-:W1:Y:S01]  /*0250*/  F2F.F32.F64 R6, R6 ;  /* 0x0000000600067310 */ /* 0x000e620000301000 */
[----:B-----5:R-:W-:Y:S01]  /*0260*/  FFMA R9, R11, UR6, R0 ;  /* 0x000000060b097c23 */ /* 0x020fe20008000000 */
[----:B------:R-:W-:Y:S01]  /*0270*/  STG.E desc[UR4][R2.64+0xc], R11 ;  /* 0x00000c0b02007986 */ /* 0x000fe2000c101904 */
[----:B0-----:R-:W-:-:S03]  /*0280*/  FFMA R15, R13, UR6, R4 ;  /* 0x000000060d0f7c23 */ /* 0x001fc60008000004 */
[----:B------:R-:W-:Y:S01]  /*0290*/  STG.E desc[UR4][R2.64], R9 ;  /* 0x0000000902007986 */ /* 0x000fe2000c101904 */
[----:B-1----:R-:W-:-:S03]  /*02a0*/  FFMA R5, R6, UR6, R5 ;  /* 0x0000000606057c23 */ /* 0x002fc60008000005 */
[----:B------:R-:W-:Y:S04]  /*02b0*/  STG.E desc[UR4][R2.64+0x10], R13 ;  /* 0x0000100d02007986 */ /* 0x000fe8000c101904 */
[----:B------:R-:W-:Y:S04]  /*02c0*/  STG.E desc[UR4][R2.64+0x4], R15 ;  /* 0x0000040f02007986 */ /* 0x000fe8000c101904 */
[----:B------:R-:W-:Y:S04]  /*02d0*/  STG.E desc[UR4][R2.64+0x14], R6 ;  /* 0x0000140602007986 */ /* 0x000fe8000c101904 */
[----:B------:R-:W-:Y:S01]  /*02e0*/  STG.E desc[UR4][R2.64+0x8], R5 ;  /* 0x0000080502007986 */ /* 0x000fe2000c101904 */
[----:B------:R-:W-:Y:S05]  /*02f0*/  EXIT ;  /* 0x000000000000794d */ /* 0x000fea0003800000 */
.L_x_0:
[----:B------:R-:W-:-:S00]  /*0300*/  BRA `(.L_x_0) ;  /* 0xfffffffc00fc7947 */ /* 0x000fc0000383ffff */
[----:B------:R-:W-:-:S00]  /*0310*/  NOP ;  /* 0x0000000000007918 */ /* 0x000fc00000000000 */
        /* <DEDUP_REMOVED lines=14> */
.L_x_1:


//--------------------- .nv.global.init           --------------------------
	.section	.nv.global.init,"aw",@progbits
	.align	4
.nv.global.init:
	.type		mrg32k3aM1SubSeq,@object
	.size		mrg32k3aM1SubSeq,(mrg32k3aM2SubSeq - mrg32k3aM1SubSeq)
mrg32k3aM1SubSeq:
        /*0000*/ 	.byte	0x0b, 0xcc, 0xee, 0x04, 0x73, 0x29, 0x8b, 0x6f, 0xf6, 0x53, 0x03, 0xf6, 0x23, 0xf6, 0xea, 0xda
        /* <DEDUP_REMOVED lines=125> */
	.type		mrg32k3aM2SubSeq,@object
	.size		mrg32k3aM2SubSeq,(mrg32k3aM1 - mrg32k3aM2SubSeq)
mrg32k3aM2SubSeq:
        /* <DEDUP_REMOVED lines=126> */
	.type		mrg32k3aM1,@object
	.size		mrg32k3aM1,(mrg32k3aM1Seq - mrg32k3aM1)
mrg32k3aM1:
        /* <DEDUP_REMOVED lines=144> */
	.type		mrg32k3aM1Seq,@object
	.size		mrg32k3aM1Seq,(mrg32k3aM2 - mrg32k3aM1Seq)
mrg32k3aM1Seq:
        /* <DEDUP_REMOVED lines=144> */
	.type		mrg32k3aM2,@object
	.size		mrg32k3aM2,(mrg32k3aM2Seq - mrg32k3aM2)
mrg32k3aM2:
        /* <DEDUP_REMOVED lines=144> */
	.type		mrg32k3aM2Seq,@object
	.size		mrg32k3aM2Seq,(precalc_xorwow_matrix - mrg32k3aM2Seq)
mrg32k3aM2Seq:
        /* <DEDUP_REMOVED lines=144> */
	.type		precalc_xorwow_matrix,@object
	.size		precalc_xorwow_matrix,(precalc_xorwow_offset_matrix - precalc_xorwow_matrix)
precalc_xorwow_matrix:
        /* <DEDUP_REMOVED lines=6400> */
	.type		precalc_xorwow_offset_matrix,@object
	.size		precalc_xorwow_offset_matrix,(.L_1 - precalc_xorwow_offset_matrix)
precalc_xorwow_offset_matrix:
        /* <DEDUP_REMOVED lines=6400> */
.L_1:


//--------------------- .nv.shared.reserved.0     --------------------------
	.section	.nv.shared.reserved.0,"aw",@nobits
	.weak		__nv_reservedSMEM_offset_0_alias
	.size		__nv_reservedSMEM_offset_0_alias, 0, 64
	.other		__nv_reservedSMEM_offset_0_alias,@"STO_CUDA_RESERVED_SHARED STV_DEFAULT"
__nv_reservedSMEM_offset_0_alias:
	.zero		0
	.zero		64


//--------------------- .nv.constant0._Z14distanceKerneliP8Particlef --------------------------
	.section	.nv.constant0._Z14distanceKerneliP8Particlef,"a",@progbits
	.sectionflags	@""
	.align	4
.nv.constant0._Z14distanceKerneliP8Particlef:
	.zero		916


//--------------------- SYMBOLS --------------------------

	.type		.nv.reservedSmem.offset0,@object
	.size		.nv.reservedSmem.offset0,0x4
